//
// Generated by NVIDIA NVVM Compiler
//
// Compiler Build ID: CL-36424714
// Cuda compilation tools, release 13.0, V13.0.88
// Based on NVVM 20.0.0
//

.version 9.0
.target sm_100
.address_size 64

	// .globl	_Z6kernelPdl

.visible .entry _Z6kernelPdl(
	.param .u64 .ptr .align 1 _Z6kernelPdl_param_0,
	.param .u64 _Z6kernelPdl_param_1
)
{
	.reg .pred 	%p<6>;
	.reg .b32 	%r<5>;
	.reg .b64 	%rd<14>;
	.reg .b64 	%fd<20>;

	ld.param.u64 	%rd7, [_Z6kernelPdl_param_0];
	ld.param.u64 	%rd8, [_Z6kernelPdl_param_1];
	setp.lt.s64 	%p1, %rd8, 1;
	mov.f64 	%fd19, 0d0000000000000000;
	@%p1 bra 	$L__BB0_6;
	and.b64  	%rd13, %rd8, 3;
	setp.lt.u64 	%p2, %rd8, 4;
	mov.f64 	%fd19, 0d0000000000000000;
	@%p2 bra 	$L__BB0_4;
	and.b64  	%rd12, %rd8, 9223372036854775804;
	mov.f64 	%fd19, 0d0000000000000000;
$L__BB0_3:
	add.f64 	%fd12, %fd19, 0d3FF3BE76C8B43958;
	add.f64 	%fd13, %fd12, 0d3FF3BE76C8B43958;
	add.f64 	%fd14, %fd13, 0d3FF3BE76C8B43958;
	add.f64 	%fd19, %fd14, 0d3FF3BE76C8B43958;
	add.s64 	%rd12, %rd12, -4;
	setp.ne.s64 	%p3, %rd12, 0;
	@%p3 bra 	$L__BB0_3;
$L__BB0_4:
	setp.eq.s64 	%p4, %rd13, 0;
	@%p4 bra 	$L__BB0_6;
$L__BB0_5:
	.pragma "nounroll";
	add.f64 	%fd19, %fd19, 0d3FF3BE76C8B43958;
	add.s64 	%rd13, %rd13, -1;
	setp.ne.s64 	%p5, %rd13, 0;
	@%p5 bra 	$L__BB0_5;
$L__BB0_6:
	cvta.to.global.u64 	%rd9, %rd7;
	mov.u32 	%r1, %tid.x;
	mov.u32 	%r2, %ntid.x;
	mov.u32 	%r3, %ctaid.x;
	mad.lo.s32 	%r4, %r3, %r2, %r1;
	mul.wide.s32 	%rd10, %r4, 8;
	add.s64 	%rd11, %rd9, %rd10;
	st.global.f64 	[%rd11], %fd19;
	ret;

}


// ===== COMPILED SASS (sm_100) =====

	.target	sm_100

	.elftype	@"ET_EXEC"


//--------------------- .note.nv.tkinfo           --------------------------
	.section	.note.nv.tkinfo,"",@"SHT_NOTE"
	.sectionflags	@"SHF_NOTE_NV_TKINFO"
	.tkinfo
        /*0018*/ 	.word	0x00000002
        /*0030*/ 	.string	""
        /*0030*/ 	.string	"ptxas"
        /*0030*/ 	.string	"Cuda compilation tools, release 13.0, V13.0.88"
        /*0030*/ 	.string	"Build cuda_13.0.r13.0/compiler.36424714_0"
        /*0030*/ 	.string	"-arch sm_100 -m 64 "



//--------------------- .note.nv.cuinfo           --------------------------
	.section	.note.nv.cuinfo,"",@"SHT_NOTE"
	.sectionflags	@"SHF_NOTE_NV_CUINFO"
        /*0018*/ 	.short	0x0002
        /*001a*/ 	.short	0x0064
        /*001c*/ 	.short	0x0082
	.zero		2


//--------------------- .nv.info                  --------------------------
	.section	.nv.info,"",@"SHT_CUDA_INFO"
	.align	4


	//----- nvinfo : EIATTR_REGCOUNT
	.align		4
        /*0000*/ 	.byte	0x04, 0x2f
        /*0002*/ 	.short	(.L_1 - .L_0)
	.align		4
.L_0:
        /*0004*/ 	.word	index@(_Z6kernelPdl)
        /*0008*/ 	.word	0x0000000a


	//----- nvinfo : EIATTR_FRAME_SIZE
	.align		4
.L_1:
        /*000c*/ 	.byte	0x04, 0x11
        /*000e*/ 	.short	(.L_3 - .L_2)
	.align		4
.L_2:
        /*0010*/ 	.word	index@(_Z6kernelPdl)
        /*0014*/ 	.word	0x00000000


	//----- nvinfo : EIATTR_MIN_STACK_SIZE
	.align		4
.L_3:
        /*0018*/ 	.byte	0x04, 0x12
        /*001a*/ 	.short	(.L_5 - .L_4)
	.align		4
.L_4:
        /*001c*/ 	.word	index@(_Z6kernelPdl)
        /*0020*/ 	.word	0x00000000
.L_5:


//--------------------- .nv.compat                --------------------------
	.section	.nv.compat,"",@"SHT_CUDA_COMPAT_INFO"
	.align	4
        /*0000*/ 	.byte	0x02, 0x09, 0x00, 0x00, 0x02, 0x02, 0x01, 0x00, 0x02, 0x05, 0x05, 0x00, 0x03, 0x07, 0x01, 0x01
        /*0010*/ 	.byte	0x02, 0x03, 0x00, 0x00, 0x02, 0x06, 0x01, 0x00, 0x04, 0x0b, 0x08, 0x00, 0x01, 0x00, 0x00, 0x00
        /*0020*/ 	.byte	0x00, 0x00, 0x00, 0x00


//--------------------- .nv.info._Z6kernelPdl     --------------------------
	.section	.nv.info._Z6kernelPdl,"",@"SHT_CUDA_INFO"
	.sectionflags	@""
	.align	4


	//----- nvinfo : EIATTR_CUDA_API_VERSION
	.align		4
        /*0000*/ 	.byte	0x04, 0x37
        /*0002*/ 	.short	(.L_7 - .L_6)
.L_6:
        /*0004*/ 	.word	0x00000082


	//----- nvinfo : EIATTR_KPARAM_INFO
	.align		4
.L_7:
        /*0008*/ 	.byte	0x04, 0x17
        /*000a*/ 	.short	(.L_9 - .L_8)
.L_8:
        /*000c*/ 	.word	0x00000000
        /*0010*/ 	.short	0x0001
        /*0012*/ 	.short	0x0008
        /*0014*/ 	.byte	0x00, 0xf0, 0x21, 0x00


	//----- nvinfo : EIATTR_KPARAM_INFO
	.align		4
.L_9:
        /*0018*/ 	.byte	0x04, 0x17
        /*001a*/ 	.short	(.L_11 - .L_10)
.L_10:
        /*001c*/ 	.word	0x00000000
        /*0020*/ 	.short	0x0000
        /*0022*/ 	.short	0x0000
        /*0024*/ 	.byte	0x00, 0xf5, 0x21, 0x00


	//----- nvinfo : EIATTR_SPARSE_MMA_MASK
	.align		4
.L_11:
        /*0028*/ 	.byte	0x03, 0x50
        /*002a*/ 	.short	0x0000


	//----- nvinfo : EIATTR_MAXREG_COUNT
	.align		4
        /*002c*/ 	.byte	0x03, 0x1b
        /*002e*/ 	.short	0x00ff


	//----- nvinfo : EIATTR_MERCURY_ISA_VERSION
	.align		4
        /*0030*/ 	.byte	0x03, 0x5f
        /*0032*/ 	.short	0x0101


	//----- nvinfo : EIATTR_VRC_CTA_INIT_COUNT
	.align		4
        /*0034*/ 	.byte	0x02, 0x4a
	.zero		1
	.zero		1


	//----- nvinfo : EIATTR_EXIT_INSTR_OFFSETS
	.align		4
        /*0038*/ 	.byte	0x04, 0x1c
        /*003a*/ 	.short	(.L_13 - .L_12)


	//   ....[0]....
.L_12:
        /*003c*/ 	.word	0x000005f0


	//----- nvinfo : EIATTR_CBANK_PARAM_SIZE
	.align		4
.L_13:
        /*0040*/ 	.byte	0x03, 0x19
        /*0042*/ 	.short	0x0010


	//----- nvinfo : EIATTR_PARAM_CBANK
	.align		4
        /*0044*/ 	.byte	0x04, 0x0a
        /*0046*/ 	.short	(.L_15 - .L_14)
	.align		4
.L_14:
        /*0048*/ 	.word	index@(.nv.constant0._Z6kernelPdl)
        /*004c*/ 	.short	0x0380
        /*004e*/ 	.short	0x0010


	//----- nvinfo : EIATTR_SW_WAR
	.align		4
.L_15:
        /*0050*/ 	.byte	0x04, 0x36
        /*0052*/ 	.short	(.L_17 - .L_16)
.L_16:
        /*0054*/ 	.word	0x00000008
.L_17:


//--------------------- .nv.callgraph             --------------------------
	.section	.nv.callgraph,"",@"SHT_CUDA_CALLGRAPH"
	.align	4
	.sectionentsize	8
	.align		4
        /*0000*/ 	.word	0x00000000
	.align		4
        /*0004*/ 	.word	0xffffffff
	.align		4
        /*0008*/ 	.word	0x00000000
	.align		4
        /*000c*/ 	.word	0xfffffffe
	.align		4
        /*0010*/ 	.word	0x00000000
	.align		4
        /*0014*/ 	.word	0xfffffffd
	.align		4
        /*0018*/ 	.word	0x00000000
	.align		4
        /*001c*/ 	.word	0xfffffffc


//--------------------- .text._Z6kernelPdl        --------------------------
	.section	.text._Z6kernelPdl,"ax",@progbits
	.align	128
        .global         _Z6kernelPdl
        .type           _Z6kernelPdl,@function
        .size           _Z6kernelPdl,(.L_x_8 - _Z6kernelPdl)
        .other          _Z6kernelPdl,@"STO_CUDA_ENTRY STV_DEFAULT"
_Z6kernelPdl:
.text._Z6kernelPdl:
[----:B------:R-:W-:Y:S01]  /*0000*/  LDC R1, c[0x0][0x37c] ;  /* 0x0000df00ff017b82 */ /* 0x000fe20000000800 */
[----:B------:R-:W0:Y:S01]  /*0010*/  LDCU.64 UR6, c[0x0][0x388] ;  /* 0x00007100ff0677ac */ /* 0x000e220008000a00 */
[----:B------:R-:W-:Y:S01]  /*0020*/  CS2R R2, SRZ ;  /* 0x0000000000027805 */ /* 0x000fe2000001ff00 */
[----:B------:R-:W1:Y:S01]  /*0030*/  LDCU.64 UR8, c[0x0][0x358] ;  /* 0x00006b00ff0877ac */ /* 0x000e620008000a00 */
[----:B0-----:R-:W-:-:S04]  /*0040*/  UISETP.GE.U32.AND UP0, UPT, UR6, 0x1, UPT ;  /* 0x000000010600788c */ /* 0x001fc8000bf06070 */
[----:B------:R-:W-:-:S09]  /*0050*/  UISETP.GE.AND.EX UP0, UPT, UR7, URZ, UPT, UP0 ;  /* 0x000000ff0700728c */ /* 0x000fd2000bf06300 */
[----:B-1----:R-:W-:Y:S05]  /*0060*/  BRA.U !UP0, `(.L_x_0) ;  /* 0x0000000508447547 */ /* 0x002fea000b800000 */
[----:B------:R-:W-:Y:S01]  /*0070*/  UISETP.GE.U32.AND UP0, UPT, UR6, 0x4, UPT ;  /* 0x000000040600788c */ /* 0x000fe2000bf06070 */
[----:B------:R-:W-:Y:S01]  /*0080*/  CS2R R2, SRZ ;  /* 0x0000000000027805 */ /* 0x000fe2000001ff00 */
[----:B------:R-:W-:Y:S02]  /*0090*/  ULOP3.LUT UR10, UR6, 0x3, URZ, 0xc0, !UPT ;  /* 0x00000003060a7892 */ /* 0x000fe4000f8ec0ff */
[----:B------:R-:W-:Y:S01]  /*00a0*/  UISETP.GE.U32.AND.EX UP0, UPT, UR7, URZ, UPT, UP0 ;  /* 0x000000ff0700728c */ /* 0x000fe2000bf06100 */
[----:B------:R-:W-:-:S08]  /*00b0*/  UMOV UR4, URZ ;  /* 0x000000ff00047c82 */ /* 0x000fd00008000000 */
[----:B------:R-:W-:Y:S05]  /*00c0*/  BRA.U !UP0, `(.L_x_1) ;  /* 0x0000000508007547 */ /* 0x000fea000b800000 */
[----:B------:R-:W-:Y:S01]  /*00d0*/  ULOP3.LUT UR5, UR6, 0xfffffffc, URZ, 0xc0, !UPT ;  /* 0xfffffffc06057892 */ /* 0x000fe2000f8ec0ff */
[----:B------:R-:W-:Y:S01]  /*00e0*/  CS2R R2, SRZ ;  /* 0x0000000000027805 */ /* 0x000fe2000001ff00 */
[----:B------:R-:W-:Y:S02]  /*00f0*/  ULOP3.LUT UR6, UR7, 0x7fffffff, URZ, 0xc0, !UPT ;  /* 0x7fffffff07067892 */ /* 0x000fe4000f8ec0ff */
[----:B------:R-:W-:-:S04]  /*0100*/  UISETP.GT.U32.AND UP0, UPT, UR5, URZ, UPT ;  /* 0x000000ff0500728c */ /* 0x000fc8000bf04070 */
[----:B------:R-:W-:-:S09]  /*0110*/  UISETP.GT.AND.EX UP0, UPT, UR6, URZ, UPT, UP0 ;  /* 0x000000ff0600728c */ /* 0x000fd2000bf04300 */
[----:B------:R-:W-:Y:S05]  /*0120*/  BRA.U !UP0, `(.L_x_2) ;  /* 0x0000000108bc7547 */ /* 0x000fea000b800000 */
[----:B------:R-:W-:Y:S02]  /*0130*/  UISETP.GT.U32.AND UP1, UPT, UR5, 0xc, UPT ;  /* 0x0000000c0500788c */ /* 0x000fe4000bf24070 */
[----:B------:R-:W-:Y:S02]  /*0140*/  UPLOP3.LUT UP0, UPT, UPT, UPT, UPT, 0x80, 0x8 ;  /* 0x000000000008789c */ /* 0x000fe40003f0f070 */
[----:B------:R-:W-:-:S09]  /*0150*/  UISETP.GT.AND.EX UP1, UPT, UR6, URZ, UPT, UP1 ;  /* 0x000000ff0600728c */ /* 0x000fd2000bf24310 */
[----:B------:R-:W-:Y:S05]  /*0160*/  BRA.U !UP1, `(.L_x_3) ;  /* 0x0000000109607547 */ /* 0x000fea000b800000 */
[----:B------:R-:W-:-:S11]  /*0170*/  UPLOP3.LUT UP0, UPT, UPT, UPT, UPT, 0x40, 0x4 ;  /* 0x000000000004789c */ /* 0x000fd60003f0e870 */
.L_x_4:
[----:B------:R-:W-:Y:S01]  /*0180*/  UMOV UR12, 0xc8b43958 ;  /* 0xc8b43958000c7882 */ /* 0x000fe20000000000 */
[----:B------:R-:W-:Y:S01]  /*0190*/  UMOV UR13, 0x3ff3be76 ;  /* 0x3ff3be76000d7882 */ /* 0x000fe20000000000 */
[----:B------:R-:W-:Y:S01]  /*01a0*/  UIADD3 UR5, UP1, UPT, UR5, -0x10, URZ ;  /* 0xfffffff005057890 */ /* 0x000fe2000ff3e0ff */
[----:B------:R-:W-:-:S03]  /*01b0*/  DADD R2, R2, UR12 ;  /* 0x0000000c02027e29 */ /* 0x000fc60008000000 */
[----:B------:R-:W-:Y:S02]  /*01c0*/  UIADD3.X UR6, UPT, UPT, UR6, -0x1, URZ, UP1, !UPT ;  /* 0xffffffff06067890 */ /* 0x000fe40008ffe4ff */
[----:B------:R-:W-:-:S03]  /*01d0*/  UISETP.GT.U32.AND UP1, UPT, UR5, 0xc, UPT ;  /* 0x0000000c0500788c */ /* 0x000fc6000bf24070 */
[----:B------:R-:W-:Y:S01]  /*01e0*/  DADD R2, R2, UR12 ;  /* 0x0000000c02027e29 */ /* 0x000fe20008000000 */
[----:B------:R-:W-:-:S07]  /*01f0*/  UISETP.GT.AND.EX UP1, UPT, UR6, URZ, UPT, UP1 ;  /* 0x000000ff0600728c */ /* 0x000fce000bf24310 */
[----:B------:R-:W-:-:S08]  /*0200*/  DADD R2, R2, UR12 ;  /* 0x0000000c02027e29 */ /* 0x000fd00008000000 */
        /* <DEDUP_REMOVED lines=12> */
[----:B------:R-:W-:Y:S01]  /*02d0*/  DADD R2, R2, UR12 ;  /* 0x0000000c02027e29 */ /* 0x000fe20008000000 */
[----:B------:R-:W-:Y:S10]  /*02e0*/  BRA.U UP1, `(.L_x_4) ;  /* 0xfffffffd01a47547 */ /* 0x000ff4000b83ffff */
.L_x_3:
[----:B------:R-:W-:-:S04]  /*02f0*/  UISETP.GT.U32.AND UP1, UPT, UR5, 0x4, UPT ;  /* 0x000000040500788c */ /* 0x000fc8000bf24070 */
[----:B------:R-:W-:-:S09]  /*0300*/  UISETP.GT.AND.EX UP1, UPT, UR6, URZ, UPT, UP1 ;  /* 0x000000ff0600728c */ /* 0x000fd2000bf24310 */
[----:B------:R-:W-:Y:S05]  /*0310*/  BRA.U !UP1, `(.L_x_5) ;  /* 0x0000000109347547 */ /* 0x000fea000b800000 */
[----:B------:R-:W-:Y:S01]  /*0320*/  UMOV UR12, 0xc8b43958 ;  /* 0xc8b43958000c7882 */ /* 0x000fe20000000000 */
[----:B------:R-:W-:Y:S01]  /*0330*/  UMOV UR13, 0x3ff3be76 ;  /* 0x3ff3be76000d7882 */ /* 0x000fe20000000000 */
[----:B------:R-:W-:Y:S01]  /*0340*/  UIADD3 UR5, UP1, UPT, UR5, -0x8, URZ ;  /* 0xfffffff805057890 */ /* 0x000fe2000ff3e0ff */
[----:B------:R-:W-:Y:S01]  /*0350*/  DADD R2, R2, UR12 ;  /* 0x0000000c02027e29 */ /* 0x000fe20008000000 */
[----:B------:R-:W-:Y:S02]  /*0360*/  UPLOP3.LUT UP0, UPT, UPT, UPT, UPT, 0x40, 0x4 ;  /* 0x000000000004789c */ /* 0x000fe40003f0e870 */
[----:B------:R-:W-:-:S05]  /*0370*/  UIADD3.X UR6, UPT, UPT, UR6, -0x1, URZ, UP1, !UPT ;  /* 0xffffffff06067890 */ /* 0x000fca0008ffe4ff */
[----:B------:R-:W-:-:S08]  /*0380*/  DADD R2, R2, UR12 ;  /* 0x0000000c02027e29 */ /* 0x000fd00008000000 */
[----:B------:R-:W-:-:S08]  /*0390*/  DADD R2, R2, UR12 ;  /* 0x0000000c02027e29 */ /* 0x000fd00008000000 */
[----:B------:R-:W-:-:S08]  /*03a0*/  DADD R2, R2, UR12 ;  /* 0x0000000c02027e29 */ /* 0x000fd00008000000 */
[----:B------:R-:W-:-:S08]  /*03b0*/  DADD R2, R2, UR12 ;  /* 0x0000000c02027e29 */ /* 0x000fd00008000000 */
[----:B------:R-:W-:-:S08]  /*03c0*/  DADD R2, R2, UR12 ;  /* 0x0000000c02027e29 */ /* 0x000fd00008000000 */
[----:B------:R-:W-:-:S08]  /*03d0*/  DADD R2, R2, UR12 ;  /* 0x0000000c02027e29 */ /* 0x000fd00008000000 */
[----:B------:R-:W-:-:S11]  /*03e0*/  DADD R2, R2, UR12 ;  /* 0x0000000c02027e29 */ /* 0x000fd60008000000 */
.L_x_5:
[----:B------:R-:W-:-:S04]  /*03f0*/  UISETP.NE.U32.AND UP1, UPT, UR5, URZ, UPT ;  /* 0x000000ff0500728c */ /* 0x000fc8000bf25070 */
[----:B------:R-:W-:-:S09]  /*0400*/  UISETP.NE.OR.EX UP0, UPT, UR6, URZ, UP0, UP1 ;  /* 0x000000ff0600728c */ /* 0x000fd20008705710 */
[----:B------:R-:W-:Y:S05]  /*0410*/  BRA.U !UP0, `(.L_x_1) ;  /* 0x00000001082c7547 */ /* 0x000fea000b800000 */
.L_x_2:
[----:B------:R-:W-:Y:S01]  /*0420*/  UMOV UR12, 0xc8b43958 ;  /* 0xc8b43958000c7882 */ /* 0x000fe20000000000 */
[----:B------:R-:W-:Y:S01]  /*0430*/  UMOV UR13, 0x3ff3be76 ;  /* 0x3ff3be76000d7882 */ /* 0x000fe20000000000 */
[----:B------:R-:W-:Y:S01]  /*0440*/  UIADD3 UR5, UP0, UPT, UR5, -0x4, URZ ;  /* 0xfffffffc05057890 */ /* 0x000fe2000ff1e0ff */
[----:B------:R-:W-:-:S03]  /*0450*/  DADD R2, R2, UR12 ;  /* 0x0000000c02027e29 */ /* 0x000fc60008000000 */
[----:B------:R-:W-:Y:S02]  /*0460*/  UIADD3.X UR6, UPT, UPT, UR6, -0x1, URZ, UP0, !UPT ;  /* 0xffffffff06067890 */ /* 0x000fe400087fe4ff */
[----:B------:R-:W-:-:S03]  /*0470*/  UISETP.NE.U32.AND UP0, UPT, UR5, URZ, UPT ;  /* 0x000000ff0500728c */ /* 0x000fc6000bf05070 */
[----:B------:R-:W-:Y:S01]  /*0480*/  DADD R2, R2, UR12 ;  /* 0x0000000c02027e29 */ /* 0x000fe20008000000 */
[----:B------:R-:W-:-:S07]  /*0490*/  UISETP.NE.AND.EX UP0, UPT, UR6, URZ, UPT, UP0 ;  /* 0x000000ff0600728c */ /* 0x000fce000bf05300 */
[----:B------:R-:W-:-:S08]  /*04a0*/  DADD R2, R2, UR12 ;  /* 0x0000000c02027e29 */ /* 0x000fd00008000000 */
[----:B------:R-:W-:Y:S01]  /*04b0*/  DADD R2, R2, UR12 ;  /* 0x0000000c02027e29 */ /* 0x000fe20008000000 */
[----:B------:R-:W-:Y:S10]  /*04c0*/  BRA.U UP0, `(.L_x_2) ;  /* 0xfffffffd00d47547 */ /* 0x000ff4000b83ffff */
.L_x_1:
[----:B------:R-:W-:-:S04]  /*04d0*/  UISETP.NE.U32.AND UP0, UPT, UR10, URZ, UPT ;  /* 0x000000ff0a00728c */ /* 0x000fc8000bf05070 */
[----:B------:R-:W-:-:S09]  /*04e0*/  UISETP.NE.AND.EX UP0, UPT, UR4, URZ, UPT, UP0 ;  /* 0x000000ff0400728c */ /* 0x000fd2000bf05300 */
[----:B------:R-:W-:Y:S05]  /*04f0*/  BRA.U !UP0, `(.L_x_0) ;  /* 0x0000000108207547 */ /* 0x000fea000b800000 */
[----:B------:R-:W-:Y:S01]  /*0500*/  UMOV UR6, 0xc8b43958 ;  /* 0xc8b4395800067882 */ /* 0x000fe20000000000 */
[----:B------:R-:W-:-:S05]  /*0510*/  UMOV UR7, 0x3ff3be76 ;  /* 0x3ff3be7600077882 */ /* 0x000fca0000000000 */
.L_x_6:
[----:B------:R-:W-:Y:S01]  /*0520*/  UIADD3 UR10, UP0, UPT, UR10, -0x1, URZ ;  /* 0xffffffff0a0a7890 */ /* 0x000fe2000ff1e0ff */
[----:B------:R-:W-:-:S03]  /*0530*/  DADD R2, R2, UR6 ;  /* 0x0000000602027e29 */ /* 0x000fc60008000000 */
[----:B------:R-:W-:Y:S02]  /*0540*/  UIADD3.X UR4, UPT, UPT, UR4, -0x1, URZ, UP0, !UPT ;  /* 0xffffffff04047890 */ /* 0x000fe400087fe4ff */
[----:B------:R-:W-:-:S04]  /*0550*/  UISETP.NE.U32.AND UP0, UPT, UR10, URZ, UPT ;  /* 0x000000ff0a00728c */ /* 0x000fc8000bf05070 */
[----:B------:R-:W-:-:S09]  /*0560*/  UISETP.NE.AND.EX UP0, UPT, UR4, URZ, UPT, UP0 ;  /* 0x000000ff0400728c */ /* 0x000fd2000bf05300 */
[----:B------:R-:W-:Y:S05]  /*0570*/  BRA.U UP0, `(.L_x_6) ;  /* 0xfffffffd00e87547 */ /* 0x000fea000b83ffff */
.L_x_0:
[----:B------:R-:W0:Y:S01]  /*0580*/  S2R R7, SR_TID.X ;  /* 0x0000000000077919 */ /* 0x000e220000002100 */
[----:B------:R-:W1:Y:S01]  /*0590*/  LDC.64 R4, c[0x0][0x380] ;  /* 0x0000e000ff047b82 */ /* 0x000e620000000a00 */
[----:B------:R-:W0:Y:S01]  /*05a0*/  LDCU UR4, c[0x0][0x360] ;  /* 0x00006c00ff0477ac */ /* 0x000e220008000800 */
[----:B------:R-:W0:Y:S02]  /*05b0*/  S2R R0, SR_CTAID.X ;  /* 0x0000000000007919 */ /* 0x000e240000002500 */
[----:B0-----:R-:W-:-:S04]  /*05c0*/  IMAD R7, R0, UR4, R7 ;  /* 0x0000000400077c24 */ /* 0x001fc8000f8e0207 */
[----:B-1----:R-:W-:-:S05]  /*05d0*/  IMAD.WIDE R4, R7, 0x8, R4 ;  /* 0x0000000807047825 */ /* 0x002fca00078e0204 */
[----:B------:R-:W-:Y:S01]  /*05e0*/  STG.E.64 desc[UR8][R4.64], R2 ;  /* 0x0000000204007986 */ /* 0x000fe2000c101b08 */
[----:B------:R-:W-:Y:S05]  /*05f0*/  EXIT ;  /* 0x000000000000794d */ /* 0x000fea0003800000 */
.L_x_7:
[----:B------:R-:W-:-:S00]  /*0600*/  BRA `(.L_x_7) ;  /* 0xfffffffc00fc7947 */ /* 0x000fc0000383ffff */
[----:B------:R-:W-:-:S00]  /*0610*/  NOP ;  /* 0x0000000000007918 */ /* 0x000fc00000000000 */
        /* <DEDUP_REMOVED lines=14> */
.L_x_8:


//--------------------- .nv.shared.reserved.0     --------------------------
	.section	.nv.shared.reserved.0,"aw",@nobits
	.weak		__nv_reservedSMEM_offset_0_alias
	.size		__nv_reservedSMEM_offset_0_alias, 0, 64
	.other		__nv_reservedSMEM_offset_0_alias,@"STO_CUDA_RESERVED_SHARED STV_DEFAULT"
__nv_reservedSMEM_offset_0_alias:
	.zero		0
	.zero		64


//--------------------- .nv.constant0._Z6kernelPdl --------------------------
	.section	.nv.constant0._Z6kernelPdl,"a",@progbits
	.sectionflags	@""
	.align	4
.nv.constant0._Z6kernelPdl:
	.zero		912


//--------------------- SYMBOLS --------------------------

	.type		.nv.reservedSmem.offset0,@object
	.size		.nv.reservedSmem.offset0,0x4
